	.headerflags	@"EF_CUDA_TEXMODE_UNIFIED EF_CUDA_64BIT_ADDRESS EF_CUDA_ACCELERATORS EF_CUDA_SM90 EF_CUDA_VIRTUAL_SM(EF_CUDA_SM90)"
	.elftype	@"ET_EXEC"


//--------------------- .nv.info                  --------------------------
	.section	.nv.info,"",@"SHT_CUDA_INFO"
	.align	4


	//----- nvinfo : EIATTR_REGCOUNT
	.align		4
        /*0000*/ 	.byte	0x04, 0x2f
        /*0002*/ 	.short	(.L_1 - .L_0)
	.align		4
.L_0:
        /*0004*/ 	.word	index@(triton_poi_fused_avg_pool2d_5)
        /*0008*/ 	.word	0x0000001e


	//----- nvinfo : EIATTR_MIN_STACK_SIZE
	.align		4
.L_1:
        /*000c*/ 	.byte	0x04, 0x12
        /*000e*/ 	.short	(.L_3 - .L_2)
	.align		4
.L_2:
        /*0010*/ 	.word	index@(triton_poi_fused_avg_pool2d_5)
        /*0014*/ 	.word	0x00000000


	//----- nvinfo : EIATTR_FRAME_SIZE
	.align		4
.L_3:
        /*0018*/ 	.byte	0x04, 0x11
        /*001a*/ 	.short	(.L_5 - .L_4)
	.align		4
.L_4:
        /*001c*/ 	.word	index@(triton_poi_fused_avg_pool2d_5)
        /*0020*/ 	.word	0x00000000


	//----- nvinfo : EIATTR_MIN_STACK_SIZE
	.align		4
.L_5:
        /*0024*/ 	.byte	0x04, 0x12
        /*0026*/ 	.short	(.L_7 - .L_6)
	.align		4
.L_6:
        /*0028*/ 	.word	index@(triton_poi_fused_avg_pool2d_5)
        /*002c*/ 	.word	0x00000000
.L_7:


//--------------------- .nv.info.triton_poi_fused_avg_pool2d_5 --------------------------
	.section	.nv.info.triton_poi_fused_avg_pool2d_5,"",@"SHT_CUDA_INFO"
	.sectionflags	@""
	.align	4


	//----- nvinfo : EIATTR_CUDA_API_VERSION
	.align		4
        /*0000*/ 	.byte	0x04, 0x37
        /*0002*/ 	.short	(.L_9 - .L_8)
.L_8:
        /*0004*/ 	.word	0x0000007c


	//----- nvinfo : EIATTR_KPARAM_INFO
	.align		4
.L_9:
        /*0008*/ 	.byte	0x04, 0x17
        /*000a*/ 	.short	(.L_11 - .L_10)
.L_10:
        /*000c*/ 	.word	0x00000000
        /*0010*/ 	.short	0x0002
        /*0012*/ 	.short	0x0010
        /*0014*/ 	.byte	0x00, 0xf0, 0x11, 0x00


	//----- nvinfo : EIATTR_KPARAM_INFO
	.align		4
.L_11:
        /*0018*/ 	.byte	0x04, 0x17
        /*001a*/ 	.short	(.L_13 - .L_12)
.L_12:
        /*001c*/ 	.word	0x00000000
        /*0020*/ 	.short	0x0001
        /*0022*/ 	.short	0x0008
        /*0024*/ 	.byte	0x00, 0xf4, 0x21, 0x00


	//----- nvinfo : EIATTR_KPARAM_INFO
	.align		4
.L_13:
        /*0028*/ 	.byte	0x04, 0x17
        /*002a*/ 	.short	(.L_15 - .L_14)
.L_14:
        /*002c*/ 	.word	0x00000000
        /*0030*/ 	.short	0x0000
        /*0032*/ 	.short	0x0000
        /*0034*/ 	.byte	0x00, 0xf4, 0x21, 0x00


	//----- nvinfo : EIATTR_SPARSE_MMA_MASK
	.align		4
.L_15:
        /*0038*/ 	.byte	0x03, 0x50
        /*003a*/ 	.short	0x0000


	//----- nvinfo : EIATTR_MAXREG_COUNT
	.align		4
        /*003c*/ 	.byte	0x03, 0x1b
        /*003e*/ 	.short	0x00ff


	//----- nvinfo : EIATTR_EXIT_INSTR_OFFSETS
	.align		4
        /*0040*/ 	.byte	0x04, 0x1c
        /*0042*/ 	.short	(.L_17 - .L_16)


	//   ....[0]....
.L_16:
        /*0044*/ 	.word	0x00000600


	//----- nvinfo : EIATTR_REQNTID
	.align		4
.L_17:
        /*0048*/ 	.byte	0x04, 0x10
        /*004a*/ 	.short	(.L_19 - .L_18)
.L_18:
        /*004c*/ 	.word	0x00000080
        /*0050*/ 	.word	0x00000001
        /*0054*/ 	.word	0x00000001


	//----- nvinfo : EIATTR_CBANK_PARAM_SIZE
	.align		4
.L_19:
        /*0058*/ 	.byte	0x03, 0x19
        /*005a*/ 	.short	0x0014


	//----- nvinfo : EIATTR_PARAM_CBANK
	.align		4
        /*005c*/ 	.byte	0x04, 0x0a
        /*005e*/ 	.short	(.L_21 - .L_20)
	.align		4
.L_20:
        /*0060*/ 	.word	index@(.nv.constant0.triton_poi_fused_avg_pool2d_5)
        /*0064*/ 	.short	0x0210
        /*0066*/ 	.short	0x0014


	//----- nvinfo : EIATTR_SW_WAR
	.align		4
.L_21:
        /*0068*/ 	.byte	0x04, 0x36
        /*006a*/ 	.short	(.L_23 - .L_22)
.L_22:
        /*006c*/ 	.word	0x00000008
.L_23:


//--------------------- .nv.callgraph             --------------------------
	.section	.nv.callgraph,"",@"SHT_CUDA_CALLGRAPH"
	.align	4
	.sectionentsize	8
	.align		4
        /*0000*/ 	.word	0x00000000
	.align		4
        /*0004*/ 	.word	0xffffffff
	.align		4
        /*0008*/ 	.word	0x00000000
	.align		4
        /*000c*/ 	.word	0xfffffffe
	.align		4
        /*0010*/ 	.word	0x00000000
	.align		4
        /*0014*/ 	.word	0xfffffffd
	.align		4
        /*0018*/ 	.word	0x00000000
	.align		4
        /*001c*/ 	.word	0xfffffffc


//--------------------- .text.triton_poi_fused_avg_pool2d_5 --------------------------
	.section	.text.triton_poi_fused_avg_pool2d_5,"ax",@progbits
	.align	128
        .global         triton_poi_fused_avg_pool2d_5
        .type           triton_poi_fused_avg_pool2d_5,@function
        .size           triton_poi_fused_avg_pool2d_5,(.L_x_1 - triton_poi_fused_avg_pool2d_5)
        .other          triton_poi_fused_avg_pool2d_5,@"STO_CUDA_ENTRY STV_DEFAULT"
triton_poi_fused_avg_pool2d_5:
.text.triton_poi_fused_avg_pool2d_5:
[----:B------:R-:W-:Y:S01]  /*0000*/  LDC R1, c[0x0][0x28] ;  /* 0x00000a00ff017b82 */ /* 0x000fe20000000800 */
[----:B------:R-:W1:Y:S01]  /*0010*/  S2R R0, SR_TID.X ;  /* 0x0000000000007919 */ /* 0x000e620000002100 */
[----:B------:R-:W-:Y:S01]  /*0020*/  HFMA2.MMA R10, -RZ, RZ, 0, 0 ;  /* 0x00000000ff0a7435 */ /* 0x000fe200000001ff */
[----:B------:R-:W-:Y:S01]  /*0030*/  IMAD.MOV.U32 R13, RZ, RZ, RZ ;  /* 0x000000ffff0d7224 */ /* 0x000fe200078e00ff */
[----:B------:R-:W-:Y:S01]  /*0040*/  ULDC.64 UR4, c[0x0][0x208] ;  /* 0x0000820000047ab9 */ /* 0x000fe20000000a00 */
[----:B------:R-:W2:Y:S01]  /*0050*/  S2R R3, SR_CTAID.X ;  /* 0x0000000000037919 */ /* 0x000ea20000002500 */
[----:B-1----:R-:W-:Y:S02]  /*0060*/  LOP3.LUT R0, R0, 0x7f, RZ, 0xc0, !PT ;  /* 0x0000007f00007812 */ /* 0x002fe400078ec0ff */
[----:B--2---:R-:W-:-:S03]  /*0070*/  SHF.R.S32.HI R2, RZ, 0x18, R3 ;  /* 0x00000018ff027819 */ /* 0x004fc60000011403 */
[----:B------:R-:W-:Y:S01]  /*0080*/  IMAD R0, R3, 0x80, R0 ;  /* 0x0000008003007824 */ /* 0x000fe200078e0200 */
[----:B------:R-:W-:-:S04]  /*0090*/  SGXT R3, R2, 0x1 ;  /* 0x000000010203781a */ /* 0x000fc80000000200 */
[----:B------:R-:W-:Y:S02]  /*00a0*/  LEA.HI R4, R3, R0, RZ, 0x5 ;  /* 0x0000000003047211 */ /* 0x000fe400078f28ff */
[----:B------:R-:W1:Y:S02]  /*00b0*/  LDC.64 R2, c[0x0][0x210] ;  /* 0x00008400ff027b82 */ /* 0x000e640000000a00 */
[----:B------:R-:W-:Y:S02]  /*00c0*/  SHF.R.S32.HI R6, RZ, 0x5, R4 ;  /* 0x00000005ff067819 */ /* 0x000fe40000011404 */
[----:B------:R-:W-:Y:S02]  /*00d0*/  LOP3.LUT R15, R4, 0xffffffe0, RZ, 0xc0, !PT ;  /* 0xffffffe0040f7812 */ /* 0x000fe400078ec0ff */
[----:B------:R-:W-:-:S03]  /*00e0*/  LEA.HI R5, R6, R6, RZ, 0x5 ;  /* 0x0000000606057211 */ /* 0x000fc600078f28ff */
[----:B------:R-:W-:Y:S01]  /*00f0*/  IMAD.IADD R15, R0, 0x1, -R15 ;  /* 0x00000001000f7824 */ /* 0x000fe200078e0a0f */
[----:B------:R-:W-:-:S03]  /*0100*/  LOP3.LUT R5, R5, 0xffffffe0, RZ, 0xc0, !PT ;  /* 0xffffffe005057812 */ /* 0x000fc600078ec0ff */
[C---:B------:R-:W-:Y:S01]  /*0110*/  IMAD.SHL.U32 R11, R15.reuse, 0x2, RZ ;  /* 0x000000020f0b7824 */ /* 0x040fe200078e00ff */
[----:B------:R-:W-:Y:S02]  /*0120*/  IADD3 R12, R6, -R5, RZ ;  /* 0x80000005060c7210 */ /* 0x000fe40007ffe0ff */
[----:B------:R-:W-:Y:S01]  /*0130*/  ISETP.GT.AND P1, PT, R15, RZ, PT ;  /* 0x000000ff0f00720c */ /* 0x000fe20003f24270 */
[----:B------:R-:W-:Y:S01]  /*0140*/  IMAD R7, R6, 0x80, R11 ;  /* 0x0000008006077824 */ /* 0x000fe200078e020b */
[C---:B------:R-:W-:Y:S02]  /*0150*/  ISETP.GT.AND P0, PT, R12.reuse, RZ, PT ;  /* 0x000000ff0c00720c */ /* 0x040fe40003f04270 */
[----:B------:R-:W-:Y:S01]  /*0160*/  LOP3.LUT R4, R12, R15, RZ, 0xfc, !PT ;  /* 0x0000000f0c047212 */ /* 0x000fe200078efcff */
[----:B------:R-:W-:Y:S01]  /*0170*/  VIADD R23, R7, 0xffffffc0 ;  /* 0xffffffc007177836 */ /* 0x000fe20000000000 */
[----:B------:R-:W-:Y:S01]  /*0180*/  ISETP.GT.AND P2, PT, R15, RZ, P0 ;  /* 0x000000ff0f00720c */ /* 0x000fe20000744270 */
[----:B------:R-:W-:Y:S01]  /*0190*/  VIADD R25, R7, 0xffffffc1 ;  /* 0xffffffc107197836 */ /* 0x000fe20000000000 */
[----:B------:R-:W-:Y:S01]  /*01a0*/  ISETP.GT.AND P0, PT, R15, -0x1, P0 ;  /* 0xffffffff0f00780c */ /* 0x000fe20000704270 */
[----:B-1----:R-:W-:Y:S01]  /*01b0*/  IMAD.WIDE R22, R23, 0x4, R2 ;  /* 0x0000000417167825 */ /* 0x002fe200078e0202 */
[----:B------:R-:W-:-:S02]  /*01c0*/  IADD3 R5, R7, -0x41, RZ ;  /* 0xffffffbf07057810 */ /* 0x000fc40007ffe0ff */
[----:B------:R-:W-:Y:S02]  /*01d0*/  ISETP.GT.AND P3, PT, R4, -0x1, PT ;  /* 0xffffffff0400780c */ /* 0x000fe40003f64270 */
[----:B------:R-:W-:Y:S01]  /*01e0*/  ISETP.GT.AND P1, PT, R12, -0x1, P1 ;  /* 0xffffffff0c00780c */ /* 0x000fe20000f24270 */
[----:B------:R-:W-:Y:S01]  /*01f0*/  IMAD.WIDE R4, R5, 0x4, R2 ;  /* 0x0000000405047825 */ /* 0x000fe200078e0202 */
[----:B------:R-:W-:-:S03]  /*0200*/  IADD3 R27, R7, -0x1, RZ ;  /* 0xffffffff071b7810 */ /* 0x000fc60007ffe0ff */
[----:B------:R-:W-:Y:S01]  /*0210*/  IMAD.MOV.U32 R14, RZ, RZ, RZ ;  /* 0x000000ffff0e7224 */ /* 0x000fe200078e00ff */
[----:B------:R1:W2:Y:S01]  /*0220*/  @P2 LDG.E.EL R13, desc[UR4][R4.64] ;  /* 0x00000004040d2981 */ /* 0x0002a2000c2e1900 */
[--C-:B------:R-:W-:Y:S01]  /*0230*/  IMAD.WIDE R24, R25, 0x4, R2.reuse ;  /* 0x0000000419187825 */ /* 0x100fe200078e0202 */
[----:B------:R-:W-:Y:S02]  /*0240*/  CS2R R16, SRZ ;  /* 0x0000000000107805 */ /* 0x000fe4000001ff00 */
[----:B------:R3:W4:Y:S01]  /*0250*/  @P0 LDG.E.EL R10, desc[UR4][R22.64] ;  /* 0x00000004160a0981 */ /* 0x000722000c2e1900 */
[--C-:B------:R-:W-:Y:S01]  /*0260*/  IMAD.WIDE R26, R27, 0x4, R2.reuse ;  /* 0x000000041b1a7825 */ /* 0x100fe200078e0202 */
[----:B------:R-:W-:Y:S02]  /*0270*/  MOV R20, RZ ;  /* 0x000000ff00147202 */ /* 0x000fe40000000f00 */
[----:B------:R-:W5:Y:S01]  /*0280*/  @P0 LDG.E.EL R14, desc[UR4][R24.64] ;  /* 0x00000004180e0981 */ /* 0x000f62000c2e1900 */
[----:B------:R-:W-:Y:S01]  /*0290*/  IMAD.WIDE R8, R7, 0x4, R2 ;  /* 0x0000000407087825 */ /* 0x000fe200078e0202 */
[----:B------:R-:W-:-:S02]  /*02a0*/  CS2R R18, SRZ ;  /* 0x0000000000127805 */ /* 0x000fc4000001ff00 */
[----:B------:R-:W5:Y:S01]  /*02b0*/  @P1 LDG.E.EL R16, desc[UR4][R26.64] ;  /* 0x000000041a101981 */ /* 0x000f62000c2e1900 */
[----:B-1----:R-:W-:Y:S01]  /*02c0*/  VIADD R5, R7, 0x3f ;  /* 0x0000003f07057836 */ /* 0x002fe20000000000 */
[----:B------:R-:W-:Y:S02]  /*02d0*/  IADD3 R21, R7, 0x40, RZ ;  /* 0x0000004007157810 */ /* 0x000fe40007ffe0ff */
[----:B------:R-:W5:Y:S01]  /*02e0*/  @P3 LDG.E.EL R20, desc[UR4][R8.64] ;  /* 0x0000000408143981 */ /* 0x000f62000c2e1900 */
[----:B------:R-:W-:-:S03]  /*02f0*/  IMAD.WIDE R4, R5, 0x4, R2 ;  /* 0x0000000405047825 */ /* 0x000fc600078e0202 */
[----:B------:R1:W5:Y:S01]  /*0300*/  @P3 LDG.E.EL R18, desc[UR4][R8.64+0x4] ;  /* 0x0000040408123981 */ /* 0x000362000c2e1900 */
[----:B---3--:R-:W-:Y:S02]  /*0310*/  VIADD R23, R7, 0x41 ;  /* 0x0000004107177836 */ /* 0x008fe40000000000 */
[--C-:B------:R-:W-:Y:S01]  /*0320*/  IMAD.WIDE R6, R21, 0x4, R2.reuse ;  /* 0x0000000415067825 */ /* 0x100fe200078e0202 */
[----:B------:R-:W-:Y:S01]  /*0330*/  HFMA2.MMA R21, -RZ, RZ, 0, 0 ;  /* 0x00000000ff157435 */ /* 0x000fe200000001ff */
[----:B------:R-:W3:Y:S02]  /*0340*/  @P1 LDG.E.EL R17, desc[UR4][R4.64] ;  /* 0x0000000404111981 */ /* 0x000ee4000c2e1900 */
[----:B------:R-:W-:Y:S02]  /*0350*/  IMAD.WIDE R2, R23, 0x4, R2 ;  /* 0x0000000417027825 */ /* 0x000fe400078e0202 */
[----:B------:R-:W3:Y:S05]  /*0360*/  @P3 LDG.E.EL R19, desc[UR4][R6.64] ;  /* 0x0000000406133981 */ /* 0x000eea000c2e1900 */
[----:B------:R1:W3:Y:S01]  /*0370*/  @P3 LDG.E.EL R21, desc[UR4][R2.64] ;  /* 0x0000000402153981 */ /* 0x0002e2000c2e1900 */
[----:B------:R-:W-:Y:S01]  /*0380*/  IMAD.SHL.U32 R22, R12, 0x2, RZ ;  /* 0x000000020c167824 */ /* 0x000fe200078e00ff */
[----:B------:R-:W-:-:S04]  /*0390*/  SHF.L.U32 R15, R15, 0x2, RZ ;  /* 0x000000020f0f7819 */ /* 0x000fc800000006ff */
[C---:B-1----:R-:W-:Y:S01]  /*03a0*/  IADD3 R8, -R11.reuse, 0x1, -R22 ;  /* 0x000000010b087810 */ /* 0x042fe20007ffe916 */
[----:B------:R-:W-:Y:S01]  /*03b0*/  VIADD R11, R11, 0x2 ;  /* 0x000000020b0b7836 */ /* 0x000fe20000000000 */
[----:B------:R-:W-:Y:S02]  /*03c0*/  IADD3 R9, -R22, RZ, RZ ;  /* 0x000000ff16097210 */ /* 0x000fe40007ffe1ff */
[----:B------:R-:W-:Y:S01]  /*03d0*/  IADD3 R22, R22, 0x2, RZ ;  /* 0x0000000216167810 */ /* 0x000fe20007ffe0ff */
[----:B------:R-:W-:Y:S01]  /*03e0*/  IMAD R8, R12, R15, R8 ;  /* 0x0000000f0c087224 */ /* 0x000fe200078e0208 */
[----:B0-----:R-:W0:Y:S03]  /*03f0*/  LDC.64 R2, c[0x0][0x218] ;  /* 0x00008600ff027b82 */ /* 0x001e260000000a00 */
[----:B------:R-:W-:-:S04]  /*0400*/  IMAD.IADD R8, R11, 0x1, R8 ;  /* 0x000000010b087824 */ /* 0x000fc800078e0208 */
[----:B------:R-:W-:-:S04]  /*0410*/  IMAD R11, R11, R9, R8 ;  /* 0x000000090b0b7224 */ /* 0x000fc800078e0208 */
[----:B------:R-:W-:-:S05]  /*0420*/  IMAD.IADD R11, R22, 0x1, R11 ;  /* 0x00000001160b7824 */ /* 0x000fca00078e020b */
[----:B------:R-:W-:-:S04]  /*0430*/  LEA R11, R22, R11, 0x1 ;  /* 0x0000000b160b7211 */ /* 0x000fc800078e08ff */
[----:B------:R-:W-:Y:S01]  /*0440*/  I2FP.F32.S32 R11, R11 ;  /* 0x0000000b000b7245 */ /* 0x000fe20000201400 */
[----:B0-----:R-:W-:Y:S01]  /*0450*/  IMAD.WIDE R2, R0, 0x4, R2 ;  /* 0x0000000400027825 */ /* 0x001fe200078e0202 */
[----:B--2---:R-:W-:Y:S02]  /*0460*/  SEL R13, R13, RZ, P2 ;  /* 0x000000ff0d0d7207 */ /* 0x004fe40001000000 */
[----:B------:R-:W-:Y:S02]  /*0470*/  FSETP.GEU.AND P2, PT, |R11|, 1.175494350822287508e-38, PT ;  /* 0x008000000b00780b */ /* 0x000fe40003f4e200 */
[----:B----4-:R-:W-:Y:S02]  /*0480*/  SEL R10, R10, RZ, P0 ;  /* 0x000000ff0a0a7207 */ /* 0x010fe40000000000 */
[----:B-----5:R-:W-:-:S03]  /*0490*/  SEL R14, R14, RZ, P0 ;  /* 0x000000ff0e0e7207 */ /* 0x020fc60000000000 */
[----:B------:R-:W-:Y:S01]  /*04a0*/  FADD R13, R13, R10 ;  /* 0x0000000a0d0d7221 */ /* 0x000fe20000000000 */
[----:B------:R-:W-:Y:S02]  /*04b0*/  FSETP.GT.AND P0, PT, |R11|, 8.50705917302346158658e+37, PT ;  /* 0x7e8000000b00780b */ /* 0x000fe40003f04200 */
[----:B------:R-:W-:Y:S01]  /*04c0*/  SEL R16, R16, RZ, P1 ;  /* 0x000000ff10107207 */ /* 0x000fe20000800000 */
[----:B------:R-:W-:Y:S01]  /*04d0*/  FADD R13, R13, R14 ;  /* 0x0000000e0d0d7221 */ /* 0x000fe20000000000 */
[----:B------:R-:W-:-:S03]  /*04e0*/  SEL R20, R20, RZ, P3 ;  /* 0x000000ff14147207 */ /* 0x000fc60001800000 */
[----:B------:R-:W-:Y:S01]  /*04f0*/  FADD R13, R13, R16 ;  /* 0x000000100d0d7221 */ /* 0x000fe20000000000 */
[----:B------:R-:W-:-:S03]  /*0500*/  SEL R18, R18, RZ, P3 ;  /* 0x000000ff12127207 */ /* 0x000fc60001800000 */
[----:B------:R-:W-:Y:S02]  /*0510*/  FADD R13, R13, R20 ;  /* 0x000000140d0d7221 */ /* 0x000fe40000000000 */
[----:B------:R-:W-:Y:S01]  /*0520*/  @P0 FMUL R11, R11, 0.25 ;  /* 0x3e8000000b0b0820 */ /* 0x000fe20000400000 */
[----:B---3--:R-:W-:Y:S01]  /*0530*/  SEL R17, R17, RZ, P1 ;  /* 0x000000ff11117207 */ /* 0x008fe20000800000 */
[----:B------:R-:W-:Y:S02]  /*0540*/  FADD R18, R13, R18 ;  /* 0x000000120d127221 */ /* 0x000fe40000000000 */
[----:B------:R-:W-:Y:S01]  /*0550*/  @!P2 FMUL R11, R11, 16777216 ;  /* 0x4b8000000b0ba820 */ /* 0x000fe20000400000 */
[----:B------:R-:W-:Y:S01]  /*0560*/  SEL R19, R19, RZ, P3 ;  /* 0x000000ff13137207 */ /* 0x000fe20001800000 */
[----:B------:R-:W-:Y:S02]  /*0570*/  FADD R18, R18, R17 ;  /* 0x0000001112127221 */ /* 0x000fe40000000000 */
[----:B------:R-:W0:Y:S01]  /*0580*/  MUFU.RCP R4, R11 ;  /* 0x0000000b00047308 */ /* 0x000e220000001000 */
[----:B------:R-:W-:Y:S01]  /*0590*/  SEL R21, R21, RZ, P3 ;  /* 0x000000ff15157207 */ /* 0x000fe20001800000 */
[----:B------:R-:W-:-:S04]  /*05a0*/  FADD R18, R18, R19 ;  /* 0x0000001312127221 */ /* 0x000fc80000000000 */
[----:B------:R-:W-:-:S04]  /*05b0*/  FADD R21, R18, R21 ;  /* 0x0000001512157221 */ /* 0x000fc80000000000 */
[----:B------:R-:W-:-:S04]  /*05c0*/  @P0 FMUL R21, R21, 0.25 ;  /* 0x3e80000015150820 */ /* 0x000fc80000400000 */
[----:B------:R-:W-:-:S04]  /*05d0*/  @!P2 FMUL R21, R21, 16777216 ;  /* 0x4b8000001515a820 */ /* 0x000fc80000400000 */
[----:B0-----:R-:W-:-:S05]  /*05e0*/  FMUL R21, R4, R21 ;  /* 0x0000001504157220 */ /* 0x001fca0000400000 */
[----:B------:R-:W-:Y:S01]  /*05f0*/  STG.E desc[UR4][R2.64], R21 ;  /* 0x0000001502007986 */ /* 0x000fe2000c101904 */
[----:B------:R-:W-:Y:S05]  /*0600*/  EXIT ;  /* 0x000000000000794d */ /* 0x000fea0003800000 */
.L_x_0:
[----:B------:R-:W-:-:S00]  /*0610*/  BRA `(.L_x_0) ;  /* 0xfffffffc00fc7947 */ /* 0x000fc0000383ffff */
[----:B------:R-:W-:-:S00]  /*0620*/  NOP ;  /* 0x0000000000007918 */ /* 0x000fc00000000000 */
        /* <DEDUP_REMOVED lines=13> */
.L_x_1:


//--------------------- .nv.constant0.triton_poi_fused_avg_pool2d_5 --------------------------
	.section	.nv.constant0.triton_poi_fused_avg_pool2d_5,"a",@progbits
	.sectionflags	@""
	.align	4
.nv.constant0.triton_poi_fused_avg_pool2d_5:
	.zero		548
